//
// Generated by NVIDIA NVVM Compiler
//
// Compiler Build ID: CL-36424714
// Cuda compilation tools, release 13.0, V13.0.88
// Based on NVVM 20.0.0
//

.version 9.0
.target sm_100
.address_size 64

	// .globl	_Z12vectorAddGPUPiS_S_i
.extern .func  (.param .b32 func_retval0) vprintf
(
	.param .b64 vprintf_param_0,
	.param .b64 vprintf_param_1
)
;
.global .align 1 .b8 $str[43] = {91, 71, 80, 85, 93, 91, 84, 104, 114, 101, 97, 100, 32, 37, 100, 93, 32, 65, 100, 100, 101, 100, 32, 97, 91, 37, 100, 93, 32, 43, 32, 98, 91, 37, 100, 93, 32, 61, 32, 37, 100, 10};

.visible .entry _Z12vectorAddGPUPiS_S_i(
	.param .u64 .ptr .align 1 _Z12vectorAddGPUPiS_S_i_param_0,
	.param .u64 .ptr .align 1 _Z12vectorAddGPUPiS_S_i_param_1,
	.param .u64 .ptr .align 1 _Z12vectorAddGPUPiS_S_i_param_2,
	.param .u32 _Z12vectorAddGPUPiS_S_i_param_3
)
{
	.local .align 16 .b8 	__local_depot0[16];
	.reg .b64 	%SP;
	.reg .b64 	%SPL;
	.reg .pred 	%p<3>;
	.reg .b32 	%r<16>;
	.reg .b64 	%rd<15>;

	mov.u64 	%SPL, __local_depot0;
	cvta.local.u64 	%SP, %SPL;
	ld.param.u64 	%rd1, [_Z12vectorAddGPUPiS_S_i_param_0];
	ld.param.u64 	%rd2, [_Z12vectorAddGPUPiS_S_i_param_1];
	ld.param.u64 	%rd3, [_Z12vectorAddGPUPiS_S_i_param_2];
	ld.param.u32 	%r3, [_Z12vectorAddGPUPiS_S_i_param_3];
	mov.u32 	%r4, %ctaid.x;
	mov.u32 	%r5, %ntid.x;
	mov.u32 	%r6, %tid.x;
	mad.lo.s32 	%r1, %r4, %r5, %r6;
	setp.ge.s32 	%p1, %r1, %r3;
	@%p1 bra 	$L__BB0_3;
	cvta.to.global.u64 	%rd4, %rd3;
	cvta.to.global.u64 	%rd5, %rd1;
	cvta.to.global.u64 	%rd6, %rd2;
	mul.wide.s32 	%rd7, %r1, 4;
	add.s64 	%rd8, %rd5, %rd7;
	ld.global.u32 	%r7, [%rd8];
	add.s64 	%rd9, %rd6, %rd7;
	ld.global.u32 	%r8, [%rd9];
	add.s32 	%r2, %r8, %r7;
	add.s64 	%rd10, %rd4, %rd7;
	st.global.u32 	[%rd10], %r2;
	mul.hi.s32 	%r9, %r3, 1717986919;
	shr.u32 	%r10, %r9, 31;
	shr.s32 	%r11, %r9, 2;
	add.s32 	%r12, %r11, %r10;
	rem.s32 	%r13, %r1, %r12;
	setp.ne.s32 	%p2, %r13, 0;
	@%p2 bra 	$L__BB0_3;
	add.u64 	%rd11, %SP, 0;
	add.u64 	%rd12, %SPL, 0;
	st.local.v4.u32 	[%rd12], {%r1, %r1, %r1, %r2};
	mov.u64 	%rd13, $str;
	cvta.global.u64 	%rd14, %rd13;
	{ // callseq 0, 0
	.param .b64 param0;
	st.param.b64 	[param0], %rd14;
	.param .b64 param1;
	st.param.b64 	[param1], %rd11;
	.param .b32 retval0;
	call.uni (retval0), 
	vprintf, 
	(
	param0, 
	param1
	);
	ld.param.b32 	%r14, [retval0];
	} // callseq 0
$L__BB0_3:
	ret;

}


// ===== COMPILED SASS (sm_100) =====

	.target	sm_100

	.elftype	@"ET_EXEC"


//--------------------- .note.nv.tkinfo           --------------------------
	.section	.note.nv.tkinfo,"",@"SHT_NOTE"
	.sectionflags	@"SHF_NOTE_NV_TKINFO"
	.tkinfo
        /*0018*/ 	.word	0x00000002
        /*0030*/ 	.string	""
        /*0030*/ 	.string	"ptxas"
        /*0030*/ 	.string	"Cuda compilation tools, release 13.0, V13.0.88"
        /*0030*/ 	.string	"Build cuda_13.0.r13.0/compiler.36424714_0"
        /*0030*/ 	.string	"-arch sm_100 -m 64 "



//--------------------- .note.nv.cuinfo           --------------------------
	.section	.note.nv.cuinfo,"",@"SHT_NOTE"
	.sectionflags	@"SHF_NOTE_NV_CUINFO"
        /*0018*/ 	.short	0x0002
        /*001a*/ 	.short	0x0064
        /*001c*/ 	.short	0x0082
	.zero		2


//--------------------- .nv.info                  --------------------------
	.section	.nv.info,"",@"SHT_CUDA_INFO"
	.align	4


	//----- nvinfo : EIATTR_REGCOUNT
	.align		4
        /*0000*/ 	.byte	0x04, 0x2f
        /*0002*/ 	.short	(.L_2 - .L_1)
	.align		4
.L_1:
        /*0004*/ 	.word	index@(_Z12vectorAddGPUPiS_S_i)
        /*0008*/ 	.word	0x00000018


	//----- nvinfo : EIATTR_FRAME_SIZE
	.align		4
.L_2:
        /*000c*/ 	.byte	0x04, 0x11
        /*000e*/ 	.short	(.L_4 - .L_3)
	.align		4
.L_3:
        /*0010*/ 	.word	index@(_Z12vectorAddGPUPiS_S_i)
        /*0014*/ 	.word	0x00000010


	//----- nvinfo : EIATTR_MIN_STACK_SIZE
	.align		4
.L_4:
        /*0018*/ 	.byte	0x04, 0x12
        /*001a*/ 	.short	(.L_6 - .L_5)
	.align		4
.L_5:
        /*001c*/ 	.word	index@(_Z12vectorAddGPUPiS_S_i)
        /*0020*/ 	.word	0x00000010
.L_6:


//--------------------- .nv.compat                --------------------------
	.section	.nv.compat,"",@"SHT_CUDA_COMPAT_INFO"
	.align	4
        /*0000*/ 	.byte	0x02, 0x09, 0x00, 0x00, 0x02, 0x02, 0x01, 0x00, 0x02, 0x05, 0x05, 0x00, 0x03, 0x07, 0x01, 0x01
        /*0010*/ 	.byte	0x02, 0x03, 0x00, 0x00, 0x02, 0x06, 0x01, 0x00, 0x04, 0x0b, 0x08, 0x00, 0x09, 0x00, 0x00, 0x00
        /*0020*/ 	.byte	0x00, 0x00, 0x00, 0x00


//--------------------- .nv.info._Z12vectorAddGPUPiS_S_i --------------------------
	.section	.nv.info._Z12vectorAddGPUPiS_S_i,"",@"SHT_CUDA_INFO"
	.sectionflags	@""
	.align	4


	//----- nvinfo : EIATTR_CUDA_API_VERSION
	.align		4
        /*0000*/ 	.byte	0x04, 0x37
        /*0002*/ 	.short	(.L_8 - .L_7)
.L_7:
        /*0004*/ 	.word	0x00000082


	//----- nvinfo : EIATTR_KPARAM_INFO
	.align		4
.L_8:
        /*0008*/ 	.byte	0x04, 0x17
        /*000a*/ 	.short	(.L_10 - .L_9)
.L_9:
        /*000c*/ 	.word	0x00000000
        /*0010*/ 	.short	0x0003
        /*0012*/ 	.short	0x0018
        /*0014*/ 	.byte	0x00, 0xf0, 0x11, 0x00


	//----- nvinfo : EIATTR_KPARAM_INFO
	.align		4
.L_10:
        /*0018*/ 	.byte	0x04, 0x17
        /*001a*/ 	.short	(.L_12 - .L_11)
.L_11:
        /*001c*/ 	.word	0x00000000
        /*0020*/ 	.short	0x0002
        /*0022*/ 	.short	0x0010
        /*0024*/ 	.byte	0x00, 0xf5, 0x21, 0x00


	//----- nvinfo : EIATTR_KPARAM_INFO
	.align		4
.L_12:
        /*0028*/ 	.byte	0x04, 0x17
        /*002a*/ 	.short	(.L_14 - .L_13)
.L_13:
        /*002c*/ 	.word	0x00000000
        /*0030*/ 	.short	0x0001
        /*0032*/ 	.short	0x0008
        /*0034*/ 	.byte	0x00, 0xf5, 0x21, 0x00


	//----- nvinfo : EIATTR_KPARAM_INFO
	.align		4
.L_14:
        /*0038*/ 	.byte	0x04, 0x17
        /*003a*/ 	.short	(.L_16 - .L_15)
.L_15:
        /*003c*/ 	.word	0x00000000
        /*0040*/ 	.short	0x0000
        /*0042*/ 	.short	0x0000
        /*0044*/ 	.byte	0x00, 0xf5, 0x21, 0x00


	//----- nvinfo : EIATTR_SPARSE_MMA_MASK
	.align		4
.L_16:
        /*0048*/ 	.byte	0x03, 0x50
        /*004a*/ 	.short	0x0000


	//----- nvinfo : EIATTR_MAXREG_COUNT
	.align		4
        /*004c*/ 	.byte	0x03, 0x1b
        /*004e*/ 	.short	0x00ff


	//----- nvinfo : EIATTR_EXTERNS
	.align		4
        /*0050*/ 	.byte	0x04, 0x0f
        /*0052*/ 	.short	(.L_18 - .L_17)


	//   ....[0]....
	.align		4
.L_17:
        /*0054*/ 	.word	index@(vprintf)


	//----- nvinfo : EIATTR_MERCURY_ISA_VERSION
	.align		4
.L_18:
        /*0058*/ 	.byte	0x03, 0x5f
        /*005a*/ 	.short	0x0101


	//----- nvinfo : EIATTR_VRC_CTA_INIT_COUNT
	.align		4
        /*005c*/ 	.byte	0x02, 0x4a
	.zero		1
	.zero		1


	//----- nvinfo : EIATTR_SYSCALL_OFFSETS
	.align		4
        /*0060*/ 	.byte	0x04, 0x46
        /*0062*/ 	.short	(.L_20 - .L_19)


	//   ....[0]....
.L_19:
        /*0064*/ 	.word	0x000003c0


	//----- nvinfo : EIATTR_EXIT_INSTR_OFFSETS
	.align		4
.L_20:
        /*0068*/ 	.byte	0x04, 0x1c
        /*006a*/ 	.short	(.L_22 - .L_21)


	//   ....[0]....
.L_21:
        /*006c*/ 	.word	0x000000c0


	//   ....[1]....
        /*0070*/ 	.word	0x00000320


	//   ....[2]....
        /*0074*/ 	.word	0x000003d0


	//----- nvinfo : EIATTR_CRS_STACK_SIZE
	.align		4
.L_22:
        /*0078*/ 	.byte	0x04, 0x1e
        /*007a*/ 	.short	(.L_24 - .L_23)
.L_23:
        /*007c*/ 	.word	0x00000000


	//----- nvinfo : EIATTR_CBANK_PARAM_SIZE
	.align		4
.L_24:
        /*0080*/ 	.byte	0x03, 0x19
        /*0082*/ 	.short	0x001c


	//----- nvinfo : EIATTR_PARAM_CBANK
	.align		4
        /*0084*/ 	.byte	0x04, 0x0a
        /*0086*/ 	.short	(.L_26 - .L_25)
	.align		4
.L_25:
        /*0088*/ 	.word	index@(.nv.constant0._Z12vectorAddGPUPiS_S_i)
        /*008c*/ 	.short	0x0380
        /*008e*/ 	.short	0x001c


	//----- nvinfo : EIATTR_SW_WAR
	.align		4
.L_26:
        /*0090*/ 	.byte	0x04, 0x36
        /*0092*/ 	.short	(.L_28 - .L_27)
.L_27:
        /*0094*/ 	.word	0x00000008
.L_28:


//--------------------- .nv.callgraph             --------------------------
	.section	.nv.callgraph,"",@"SHT_CUDA_CALLGRAPH"
	.align	4
	.sectionentsize	8
	.align		4
        /*0000*/ 	.word	0x00000000
	.align		4
        /*0004*/ 	.word	0xffffffff
	.align		4
        /*0008*/ 	.word	index@(_Z12vectorAddGPUPiS_S_i)
	.align		4
        /*000c*/ 	.word	index@(vprintf)
	.align		4
        /*0010*/ 	.word	0x00000000
	.align		4
        /*0014*/ 	.word	0xfffffffe
	.align		4
        /*0018*/ 	.word	0x00000000
	.align		4
        /*001c*/ 	.word	0xfffffffd
	.align		4
        /*0020*/ 	.word	0x00000000
	.align		4
        /*0024*/ 	.word	0xfffffffc


//--------------------- .nv.constant4             --------------------------
	.section	.nv.constant4,"a",@progbits
	.align	8
	.align		8
.nv.constant4:
        /*0000*/ 	.dword	vprintf
	.align		8
        /*0008*/ 	.dword	$str


//--------------------- .text._Z12vectorAddGPUPiS_S_i --------------------------
	.section	.text._Z12vectorAddGPUPiS_S_i,"ax",@progbits
	.align	128
        .global         _Z12vectorAddGPUPiS_S_i
        .type           _Z12vectorAddGPUPiS_S_i,@function
        .size           _Z12vectorAddGPUPiS_S_i,(.L_x_2 - _Z12vectorAddGPUPiS_S_i)
        .other          _Z12vectorAddGPUPiS_S_i,@"STO_CUDA_ENTRY STV_DEFAULT"
_Z12vectorAddGPUPiS_S_i:
.text._Z12vectorAddGPUPiS_S_i:
[----:B------:R-:W0:Y:S01]  /*0000*/  LDC R1, c[0x0][0x37c] ;  /* 0x0000df00ff017b82 */ /* 0x000e220000000800 */
[----:B------:R-:W1:Y:S01]  /*0010*/  S2R R3, SR_TID.X ;  /* 0x0000000000037919 */ /* 0x000e620000002100 */
[----:B------:R-:W2:Y:S06]  /*0020*/  LDCU UR5, c[0x0][0x2fc] ;  /* 0x00005f80ff0577ac */ /* 0x000eac0008000800 */
[----:B------:R-:W1:Y:S01]  /*0030*/  S2UR UR6, SR_CTAID.X ;  /* 0x00000000000679c3 */ /* 0x000e620000002500 */
[----:B0-----:R-:W-:Y:S01]  /*0040*/  VIADD R1, R1, 0xfffffff0 ;  /* 0xfffffff001017836 */ /* 0x001fe20000000000 */
[----:B------:R-:W0:Y:S06]  /*0050*/  LDCU UR4, c[0x0][0x2f8] ;  /* 0x00005f00ff0477ac */ /* 0x000e2c0008000800 */
[----:B------:R-:W1:Y:S08]  /*0060*/  LDC R8, c[0x0][0x360] ;  /* 0x0000d800ff087b82 */ /* 0x000e700000000800 */
[----:B------:R-:W3:Y:S01]  /*0070*/  LDC R9, c[0x0][0x398] ;  /* 0x0000e600ff097b82 */ /* 0x000ee20000000800 */
[----:B0-----:R-:W-:-:S05]  /*0080*/  IADD3 R6, P1, PT, R1, UR4, RZ ;  /* 0x0000000401067c10 */ /* 0x001fca000ff3e0ff */
[----:B--2---:R-:W-:Y:S02]  /*0090*/  IMAD.X R7, RZ, RZ, UR5, P1 ;  /* 0x00000005ff077e24 */ /* 0x004fe400088e06ff */
[----:B-1----:R-:W-:-:S05]  /*00a0*/  IMAD R8, R8, UR6, R3 ;  /* 0x0000000608087c24 */ /* 0x002fca000f8e0203 */
[----:B---3--:R-:W-:-:S13]  /*00b0*/  ISETP.GE.AND P0, PT, R8, R9, PT ;  /* 0x000000090800720c */ /* 0x008fda0003f06270 */
[----:B------:R-:W-:Y:S05]  /*00c0*/  @P0 EXIT ;  /* 0x000000000000094d */ /* 0x000fea0003800000 */
[----:B------:R-:W0:Y:S01]  /*00d0*/  LDC.64 R2, c[0x0][0x380] ;  /* 0x0000e000ff027b82 */ /* 0x000e220000000a00 */
[----:B------:R-:W1:Y:S07]  /*00e0*/  LDCU.64 UR4, c[0x0][0x358] ;  /* 0x00006b00ff0477ac */ /* 0x000e6e0008000a00 */
[----:B------:R-:W2:Y:S01]  /*00f0*/  LDC.64 R4, c[0x0][0x388] ;  /* 0x0000e200ff047b82 */ /* 0x000ea20000000a00 */
[----:B0-----:R-:W-:-:S05]  /*0100*/  IMAD.WIDE R2, R8, 0x4, R2 ;  /* 0x0000000408027825 */ /* 0x001fca00078e0202 */
[----:B-1----:R0:W3:Y:S01]  /*0110*/  LDG.E R11, desc[UR4][R2.64] ;  /* 0x00000004020b7981 */ /* 0x0020e2000c1e1900 */
[----:B--2---:R-:W-:-:S05]  /*0120*/  IMAD.WIDE R4, R8, 0x4, R4 ;  /* 0x0000000408047825 */ /* 0x004fca00078e0204 */
[----:B------:R1:W3:Y:S01]  /*0130*/  LDG.E R0, desc[UR4][R4.64] ;  /* 0x0000000404007981 */ /* 0x0002e2000c1e1900 */
[----:B------:R-:W-:-:S05]  /*0140*/  IMAD.HI R9, R9, 0x66666667, RZ ;  /* 0x6666666709097827 */ /* 0x000fca00078e02ff */
[----:B------:R-:W-:-:S04]  /*0150*/  SHF.R.U32.HI R10, RZ, 0x1f, R9 ;  /* 0x0000001fff0a7819 */ /* 0x000fc80000011609 */
[----:B------:R-:W-:-:S04]  /*0160*/  LEA.HI.SX32 R10, R9, R10, 0x1e ;  /* 0x0000000a090a7211 */ /* 0x000fc800078ff2ff */
[----:B------:R-:W-:-:S04]  /*0170*/  IABS R14, R10 ;  /* 0x0000000a000e7213 */ /* 0x000fc80000000000 */
[----:B------:R-:W2:Y:S08]  /*0180*/  I2F.RP R9, R14 ;  /* 0x0000000e00097306 */ /* 0x000eb00000209400 */
[----:B--2---:R-:W2:Y:S02]  /*0190*/  MUFU.RCP R9, R9 ;  /* 0x0000000900097308 */ /* 0x004ea40000001000 */
[----:B--2---:R-:W-:-:S06]  /*01a0*/  IADD3 R12, PT, PT, R9, 0xffffffe, RZ ;  /* 0x0ffffffe090c7810 */ /* 0x004fcc0007ffe0ff */
[----:B------:R2:W4:Y:S01]  /*01b0*/  F2I.FTZ.U32.TRUNC.NTZ R13, R12 ;  /* 0x0000000c000d7305 */ /* 0x000522000021f000 */
[----:B0-----:R-:W-:Y:S02]  /*01c0*/  IABS R2, R8 ;  /* 0x0000000800027213 */ /* 0x001fe40000000000 */
[----:B-1----:R-:W-:Y:S01]  /*01d0*/  IABS R4, R10 ;  /* 0x0000000a00047213 */ /* 0x002fe20000000000 */
[----:B--2---:R-:W-:Y:S02]  /*01e0*/  IMAD.MOV.U32 R12, RZ, RZ, RZ ;  /* 0x000000ffff0c7224 */ /* 0x004fe400078e00ff */
[----:B----4-:R-:W-:-:S04]  /*01f0*/  IMAD.MOV R3, RZ, RZ, -R13 ;  /* 0x000000ffff037224 */ /* 0x010fc800078e0a0d */
[----:B------:R-:W-:-:S04]  /*0200*/  IMAD R3, R3, R14, RZ ;  /* 0x0000000e03037224 */ /* 0x000fc800078e02ff */
[----:B------:R-:W-:Y:S01]  /*0210*/  IMAD.HI.U32 R13, R13, R3, R12 ;  /* 0x000000030d0d7227 */ /* 0x000fe200078e000c */
[----:B------:R-:W-:-:S05]  /*0220*/  IADD3 R3, PT, PT, RZ, -R4, RZ ;  /* 0x80000004ff037210 */ /* 0x000fca0007ffe0ff */
[----:B------:R-:W-:-:S04]  /*0230*/  IMAD.HI.U32 R13, R13, R2, RZ ;  /* 0x000000020d0d7227 */ /* 0x000fc800078e00ff */
[----:B------:R-:W-:Y:S01]  /*0240*/  IMAD R13, R13, R3, R2 ;  /* 0x000000030d0d7224 */ /* 0x000fe200078e0202 */
[----:B------:R-:W-:Y:S01]  /*0250*/  ISETP.GE.AND P2, PT, R8, RZ, PT ;  /* 0x000000ff0800720c */ /* 0x000fe20003f46270 */
[----:B------:R-:W0:Y:S03]  /*0260*/  LDC.64 R2, c[0x0][0x390] ;  /* 0x0000e400ff027b82 */ /* 0x000e260000000a00 */
[----:B------:R-:W-:-:S13]  /*0270*/  ISETP.GT.U32.AND P0, PT, R14, R13, PT ;  /* 0x0000000d0e00720c */ /* 0x000fda0003f04070 */
[----:B------:R-:W-:-:S05]  /*0280*/  @!P0 IMAD.IADD R13, R13, 0x1, -R14 ;  /* 0x000000010d0d8824 */ /* 0x000fca00078e0a0e */
[----:B------:R-:W-:Y:S02]  /*0290*/  ISETP.GT.U32.AND P1, PT, R14, R13, PT ;  /* 0x0000000d0e00720c */ /* 0x000fe40003f24070 */
[----:B------:R-:W-:-:S11]  /*02a0*/  ISETP.NE.AND P0, PT, R10, RZ, PT ;  /* 0x000000ff0a00720c */ /* 0x000fd60003f05270 */
[----:B------:R-:W-:-:S05]  /*02b0*/  @!P1 IMAD.IADD R13, R13, 0x1, -R14 ;  /* 0x000000010d0d9824 */ /* 0x000fca00078e0a0e */
[----:B------:R-:W-:Y:S02]  /*02c0*/  @!P2 IADD3 R13, PT, PT, -R13, RZ, RZ ;  /* 0x000000ff0d0da210 */ /* 0x000fe40007ffe1ff */
[----:B------:R-:W-:-:S04]  /*02d0*/  @!P0 LOP3.LUT R13, RZ, R10, RZ, 0x33, !PT ;  /* 0x0000000aff0d8212 */ /* 0x000fc800078e33ff */
[----:B------:R-:W-:Y:S01]  /*02e0*/  ISETP.NE.AND P0, PT, R13, RZ, PT ;  /* 0x000000ff0d00720c */ /* 0x000fe20003f05270 */
[----:B0-----:R-:W-:-:S04]  /*02f0*/  IMAD.WIDE R2, R8, 0x4, R2 ;  /* 0x0000000408027825 */ /* 0x001fc800078e0202 */
[----:B---3--:R-:W-:-:S05]  /*0300*/  IMAD.IADD R11, R11, 0x1, R0 ;  /* 0x000000010b0b7824 */ /* 0x008fca00078e0200 */
[----:B------:R0:W-:Y:S03]  /*0310*/  STG.E desc[UR4][R2.64], R11 ;  /* 0x0000000b02007986 */ /* 0x0001e6000c101904 */
[----:B------:R-:W-:Y:S05]  /*0320*/  @P0 EXIT ;  /* 0x000000000000094d */ /* 0x000fea0003800000 */
[----:B------:R-:W-:Y:S01]  /*0330*/  IMAD.MOV.U32 R9, RZ, RZ, R8 ;  /* 0x000000ffff097224 */ /* 0x000fe200078e0008 */
[----:B------:R-:W-:Y:S01]  /*0340*/  MOV R10, R8 ;  /* 0x00000008000a7202 */ /* 0x000fe20000000f00 */
[----:B------:R-:W1:Y:S01]  /*0350*/  LDCU.64 UR4, c[0x4][0x8] ;  /* 0x01000100ff0477ac */ /* 0x000e620008000a00 */
[----:B------:R-:W-:-:S03]  /*0360*/  MOV R0, 0x0 ;  /* 0x0000000000007802 */ /* 0x000fc60000000f00 */
[----:B------:R2:W-:Y:S01]  /*0370*/  STL.128 [R1], R8 ;  /* 0x0000000801007387 */ /* 0x0005e20000100c00 */
[----:B0-----:R2:W0:Y:S01]  /*0380*/  LDC.64 R2, c[0x4][R0] ;  /* 0x0100000000027b82 */ /* 0x0014220000000a00 */
[----:B-1----:R-:W-:Y:S01]  /*0390*/  IMAD.U32 R4, RZ, RZ, UR4 ;  /* 0x00000004ff047e24 */ /* 0x002fe2000f8e00ff */
[----:B------:R-:W-:-:S07]  /*03a0*/  MOV R5, UR5 ;  /* 0x0000000500057c02 */ /* 0x000fce0008000f00 */
[----:B------:R-:W-:-:S07]  /*03b0*/  LEPC R20, `(.L_x_0) ;  /* 0x000000001014794e */ /* 0x000fce0000000000 */
[----:B0-2---:R-:W-:Y:S05]  /*03c0*/  CALL.ABS.NOINC R2 ;  /* 0x0000000002007343 */ /* 0x005fea0003c00000 */
.L_x_0:
[----:B------:R-:W-:Y:S05]  /*03d0*/  EXIT ;  /* 0x000000000000794d */ /* 0x000fea0003800000 */
.L_x_1:
[----:B------:R-:W-:-:S00]  /*03e0*/  BRA `(.L_x_1) ;  /* 0xfffffffc00fc7947 */ /* 0x000fc0000383ffff */
[----:B------:R-:W-:-:S00]  /*03f0*/  NOP ;  /* 0x0000000000007918 */ /* 0x000fc00000000000 */
        /* <DEDUP_REMOVED lines=8> */
.L_x_2:


//--------------------- .nv.global.init           --------------------------
	.section	.nv.global.init,"aw",@progbits
.nv.global.init:
	.type		$str,@object
	.size		$str,(.L_0 - $str)
$str:
        /*0000*/ 	.byte	0x5b, 0x47, 0x50, 0x55, 0x5d, 0x5b, 0x54, 0x68, 0x72, 0x65, 0x61, 0x64, 0x20, 0x25, 0x64, 0x5d
        /*0010*/ 	.byte	0x20, 0x41, 0x64, 0x64, 0x65, 0x64, 0x20, 0x61, 0x5b, 0x25, 0x64, 0x5d, 0x20, 0x2b, 0x20, 0x62
        /*0020*/ 	.byte	0x5b, 0x25, 0x64, 0x5d, 0x20, 0x3d, 0x20, 0x25, 0x64, 0x0a, 0x00
.L_0:


//--------------------- .nv.shared.reserved.0     --------------------------
	.section	.nv.shared.reserved.0,"aw",@nobits
	.weak		__nv_reservedSMEM_offset_0_alias
	.size		__nv_reservedSMEM_offset_0_alias, 0, 64
	.other		__nv_reservedSMEM_offset_0_alias,@"STO_CUDA_RESERVED_SHARED STV_DEFAULT"
__nv_reservedSMEM_offset_0_alias:
	.zero		0
	.zero		64


//--------------------- .nv.constant0._Z12vectorAddGPUPiS_S_i --------------------------
	.section	.nv.constant0._Z12vectorAddGPUPiS_S_i,"a",@progbits
	.sectionflags	@""
	.align	4
.nv.constant0._Z12vectorAddGPUPiS_S_i:
	.zero		924


//--------------------- SYMBOLS --------------------------

	.type		.nv.reservedSmem.offset0,@object
	.size		.nv.reservedSmem.offset0,0x4
	.type		vprintf,@function
